	.headerflags	@"EF_CUDA_TEXMODE_UNIFIED EF_CUDA_64BIT_ADDRESS EF_CUDA_ACCELERATORS EF_CUDA_SM90 EF_CUDA_VIRTUAL_SM(EF_CUDA_SM90)"
	.elftype	@"ET_EXEC"


//--------------------- .nv.info                  --------------------------
	.section	.nv.info,"",@"SHT_CUDA_INFO"
	.align	4


	//----- nvinfo : EIATTR_REGCOUNT
	.align		4
        /*0000*/ 	.byte	0x04, 0x2f
        /*0002*/ 	.short	(.L_3 - .L_2)
	.align		4
.L_2:
        /*0004*/ 	.word	index@(triton_poi_fused__native_batch_norm_legit_no_training__unsafe_index_add_mul_relu_sub_38)
        /*0008*/ 	.word	0x00000026


	//----- nvinfo : EIATTR_MIN_STACK_SIZE
	.align		4
.L_3:
        /*000c*/ 	.byte	0x04, 0x12
        /*000e*/ 	.short	(.L_5 - .L_4)
	.align		4
.L_4:
        /*0010*/ 	.word	index@(triton_poi_fused__native_batch_norm_legit_no_training__unsafe_index_add_mul_relu_sub_38)
        /*0014*/ 	.word	0x00000000


	//----- nvinfo : EIATTR_FRAME_SIZE
	.align		4
.L_5:
        /*0018*/ 	.byte	0x04, 0x11
        /*001a*/ 	.short	(.L_7 - .L_6)
	.align		4
.L_6:
        /*001c*/ 	.word	index@(triton_poi_fused__native_batch_norm_legit_no_training__unsafe_index_add_mul_relu_sub_38)
        /*0020*/ 	.word	0x00000000


	//----- nvinfo : EIATTR_MIN_STACK_SIZE
	.align		4
.L_7:
        /*0024*/ 	.byte	0x04, 0x12
        /*0026*/ 	.short	(.L_9 - .L_8)
	.align		4
.L_8:
        /*0028*/ 	.word	index@(triton_poi_fused__native_batch_norm_legit_no_training__unsafe_index_add_mul_relu_sub_38)
        /*002c*/ 	.word	0x00000000
.L_9:


//--------------------- .nv.info.triton_poi_fused__native_batch_norm_legit_no_training__unsafe_index_add_mul_relu_sub_38 --------------------------
	.section	.nv.info.triton_poi_fused__native_batch_norm_legit_no_training__unsafe_index_add_mul_relu_sub_38,"",@"SHT_CUDA_INFO"
	.sectionflags	@""
	.align	4


	//----- nvinfo : EIATTR_CUDA_API_VERSION
	.align		4
        /*0000*/ 	.byte	0x04, 0x37
        /*0002*/ 	.short	(.L_11 - .L_10)
.L_10:
        /*0004*/ 	.word	0x0000007c


	//----- nvinfo : EIATTR_KPARAM_INFO
	.align		4
.L_11:
        /*0008*/ 	.byte	0x04, 0x17
        /*000a*/ 	.short	(.L_13 - .L_12)
.L_12:
        /*000c*/ 	.word	0x00000000
        /*0010*/ 	.short	0x0015
        /*0012*/ 	.short	0x00a8
        /*0014*/ 	.byte	0x00, 0xf0, 0x11, 0x00


	//----- nvinfo : EIATTR_KPARAM_INFO
	.align		4
.L_13:
        /*0018*/ 	.byte	0x04, 0x17
        /*001a*/ 	.short	(.L_15 - .L_14)
.L_14:
        /*001c*/ 	.word	0x00000000
        /*0020*/ 	.short	0x0014
        /*0022*/ 	.short	0x00a0
        /*0024*/ 	.byte	0x00, 0xf4, 0x21, 0x00


	//----- nvinfo : EIATTR_KPARAM_INFO
	.align		4
.L_15:
        /*0028*/ 	.byte	0x04, 0x17
        /*002a*/ 	.short	(.L_17 - .L_16)
.L_16:
        /*002c*/ 	.word	0x00000000
        /*0030*/ 	.short	0x0013
        /*0032*/ 	.short	0x0098
        /*0034*/ 	.byte	0x00, 0xf4, 0x21, 0x00


	//----- nvinfo : EIATTR_KPARAM_INFO
	.align		4
.L_17:
        /*0038*/ 	.byte	0x04, 0x17
        /*003a*/ 	.short	(.L_19 - .L_18)
.L_18:
        /*003c*/ 	.word	0x00000000
        /*0040*/ 	.short	0x0012
        /*0042*/ 	.short	0x0090
        /*0044*/ 	.byte	0x00, 0xf4, 0x21, 0x00


	//----- nvinfo : EIATTR_KPARAM_INFO
	.align		4
.L_19:
        /*0048*/ 	.byte	0x04, 0x17
        /*004a*/ 	.short	(.L_21 - .L_20)
.L_20:
        /*004c*/ 	.word	0x00000000
        /*0050*/ 	.short	0x0011
        /*0052*/ 	.short	0x0088
        /*0054*/ 	.byte	0x00, 0xf4, 0x21, 0x00


	//----- nvinfo : EIATTR_KPARAM_INFO
	.align		4
.L_21:
        /*0058*/ 	.byte	0x04, 0x17
        /*005a*/ 	.short	(.L_23 - .L_22)
.L_22:
        /*005c*/ 	.word	0x00000000
        /*0060*/ 	.short	0x0010
        /*0062*/ 	.short	0x0080
        /*0064*/ 	.byte	0x00, 0xf4, 0x21, 0x00


	//----- nvinfo : EIATTR_KPARAM_INFO
	.align		4
.L_23:
        /*0068*/ 	.byte	0x04, 0x17
        /*006a*/ 	.short	(.L_25 - .L_24)
.L_24:
        /*006c*/ 	.word	0x00000000
        /*0070*/ 	.short	0x000f
        /*0072*/ 	.short	0x0078
        /*0074*/ 	.byte	0x00, 0xf4, 0x21, 0x00


	//----- nvinfo : EIATTR_KPARAM_INFO
	.align		4
.L_25:
        /*0078*/ 	.byte	0x04, 0x17
        /*007a*/ 	.short	(.L_27 - .L_26)
.L_26:
        /*007c*/ 	.word	0x00000000
        /*0080*/ 	.short	0x000e
        /*0082*/ 	.short	0x0070
        /*0084*/ 	.byte	0x00, 0xf4, 0x21, 0x00


	//----- nvinfo : EIATTR_KPARAM_INFO
	.align		4
.L_27:
        /*0088*/ 	.byte	0x04, 0x17
        /*008a*/ 	.short	(.L_29 - .L_28)
.L_28:
        /*008c*/ 	.word	0x00000000
        /*0090*/ 	.short	0x000d
        /*0092*/ 	.short	0x0068
        /*0094*/ 	.byte	0x00, 0xf4, 0x21, 0x00


	//----- nvinfo : EIATTR_KPARAM_INFO
	.align		4
.L_29:
        /*0098*/ 	.byte	0x04, 0x17
        /*009a*/ 	.short	(.L_31 - .L_30)
.L_30:
        /*009c*/ 	.word	0x00000000
        /*00a0*/ 	.short	0x000c
        /*00a2*/ 	.short	0x0060
        /*00a4*/ 	.byte	0x00, 0xf4, 0x21, 0x00


	//----- nvinfo : EIATTR_KPARAM_INFO
	.align		4
.L_31:
        /*00a8*/ 	.byte	0x04, 0x17
        /*00aa*/ 	.short	(.L_33 - .L_32)
.L_32:
        /*00ac*/ 	.word	0x00000000
        /*00b0*/ 	.short	0x000b
        /*00b2*/ 	.short	0x0058
        /*00b4*/ 	.byte	0x00, 0xf4, 0x21, 0x00


	//----- nvinfo : EIATTR_KPARAM_INFO
	.align		4
.L_33:
        /*00b8*/ 	.byte	0x04, 0x17
        /*00ba*/ 	.short	(.L_35 - .L_34)
.L_34:
        /*00bc*/ 	.word	0x00000000
        /*00c0*/ 	.short	0x000a
        /*00c2*/ 	.short	0x0050
        /*00c4*/ 	.byte	0x00, 0xf4, 0x21, 0x00


	//----- nvinfo : EIATTR_KPARAM_INFO
	.align		4
.L_35:
        /*00c8*/ 	.byte	0x04, 0x17
        /*00ca*/ 	.short	(.L_37 - .L_36)
.L_36:
        /*00cc*/ 	.word	0x00000000
        /*00d0*/ 	.short	0x0009
        /*00d2*/ 	.short	0x0048
        /*00d4*/ 	.byte	0x00, 0xf4, 0x21, 0x00


	//----- nvinfo : EIATTR_KPARAM_INFO
	.align		4
.L_37:
        /*00d8*/ 	.byte	0x04, 0x17
        /*00da*/ 	.short	(.L_39 - .L_38)
.L_38:
        /*00dc*/ 	.word	0x00000000
        /*00e0*/ 	.short	0x0008
        /*00e2*/ 	.short	0x0040
        /*00e4*/ 	.byte	0x00, 0xf4, 0x21, 0x00


	//----- nvinfo : EIATTR_KPARAM_INFO
	.align		4
.L_39:
        /*00e8*/ 	.byte	0x04, 0x17
        /*00ea*/ 	.short	(.L_41 - .L_40)
.L_40:
        /*00ec*/ 	.word	0x00000000
        /*00f0*/ 	.short	0x0007
        /*00f2*/ 	.short	0x0038
        /*00f4*/ 	.byte	0x00, 0xf4, 0x21, 0x00


	//----- nvinfo : EIATTR_KPARAM_INFO
	.align		4
.L_41:
        /*00f8*/ 	.byte	0x04, 0x17
        /*00fa*/ 	.short	(.L_43 - .L_42)
.L_42:
        /*00fc*/ 	.word	0x00000000
        /*0100*/ 	.short	0x0006
        /*0102*/ 	.short	0x0030
        /*0104*/ 	.byte	0x00, 0xf4, 0x21, 0x00


	//----- nvinfo : EIATTR_KPARAM_INFO
	.align		4
.L_43:
        /*0108*/ 	.byte	0x04, 0x17
        /*010a*/ 	.short	(.L_45 - .L_44)
.L_44:
        /*010c*/ 	.word	0x00000000
        /*0110*/ 	.short	0x0005
        /*0112*/ 	.short	0x0028
        /*0114*/ 	.byte	0x00, 0xf4, 0x21, 0x00


	//----- nvinfo : EIATTR_KPARAM_INFO
	.align		4
.L_45:
        /*0118*/ 	.byte	0x04, 0x17
        /*011a*/ 	.short	(.L_47 - .L_46)
.L_46:
        /*011c*/ 	.word	0x00000000
        /*0120*/ 	.short	0x0004
        /*0122*/ 	.short	0x0020
        /*0124*/ 	.byte	0x00, 0xf4, 0x21, 0x00


	//----- nvinfo : EIATTR_KPARAM_INFO
	.align		4
.L_47:
        /*0128*/ 	.byte	0x04, 0x17
        /*012a*/ 	.short	(.L_49 - .L_48)
.L_48:
        /*012c*/ 	.word	0x00000000
        /*0130*/ 	.short	0x0003
        /*0132*/ 	.short	0x0018
        /*0134*/ 	.byte	0x00, 0xf4, 0x21, 0x00


	//----- nvinfo : EIATTR_KPARAM_INFO
	.align		4
.L_49:
        /*0138*/ 	.byte	0x04, 0x17
        /*013a*/ 	.short	(.L_51 - .L_50)
.L_50:
        /*013c*/ 	.word	0x00000000
        /*0140*/ 	.short	0x0002
        /*0142*/ 	.short	0x0010
        /*0144*/ 	.byte	0x00, 0xf4, 0x21, 0x00


	//----- nvinfo : EIATTR_KPARAM_INFO
	.align		4
.L_51:
        /*0148*/ 	.byte	0x04, 0x17
        /*014a*/ 	.short	(.L_53 - .L_52)
.L_52:
        /*014c*/ 	.word	0x00000000
        /*0150*/ 	.short	0x0001
        /*0152*/ 	.short	0x0008
        /*0154*/ 	.byte	0x00, 0xf4, 0x21, 0x00


	//----- nvinfo : EIATTR_KPARAM_INFO
	.align		4
.L_53:
        /*0158*/ 	.byte	0x04, 0x17
        /*015a*/ 	.short	(.L_55 - .L_54)
.L_54:
        /*015c*/ 	.word	0x00000000
        /*0160*/ 	.short	0x0000
        /*0162*/ 	.short	0x0000
        /*0164*/ 	.byte	0x00, 0xf4, 0x21, 0x00


	//----- nvinfo : EIATTR_SPARSE_MMA_MASK
	.align		4
.L_55:
        /*0168*/ 	.byte	0x03, 0x50
        /*016a*/ 	.short	0x0000


	//----- nvinfo : EIATTR_MAXREG_COUNT
	.align		4
        /*016c*/ 	.byte	0x03, 0x1b
        /*016e*/ 	.short	0x00ff


	//----- nvinfo : EIATTR_EXIT_INSTR_OFFSETS
	.align		4
        /*0170*/ 	.byte	0x04, 0x1c
        /*0172*/ 	.short	(.L_57 - .L_56)


	//   ....[0]....
.L_56:
        /*0174*/ 	.word	0x000010f0


	//----- nvinfo : EIATTR_REQNTID
	.align		4
.L_57:
        /*0178*/ 	.byte	0x04, 0x10
        /*017a*/ 	.short	(.L_59 - .L_58)
.L_58:
        /*017c*/ 	.word	0x00000080
        /*0180*/ 	.word	0x00000001
        /*0184*/ 	.word	0x00000001


	//----- nvinfo : EIATTR_CBANK_PARAM_SIZE
	.align		4
.L_59:
        /*0188*/ 	.byte	0x03, 0x19
        /*018a*/ 	.short	0x00ac


	//----- nvinfo : EIATTR_PARAM_CBANK
	.align		4
        /*018c*/ 	.byte	0x04, 0x0a
        /*018e*/ 	.short	(.L_61 - .L_60)
	.align		4
.L_60:
        /*0190*/ 	.word	index@(.nv.constant0.triton_poi_fused__native_batch_norm_legit_no_training__unsafe_index_add_mul_relu_sub_38)
        /*0194*/ 	.short	0x0210
        /*0196*/ 	.short	0x00ac


	//----- nvinfo : EIATTR_SW_WAR
	.align		4
.L_61:
        /*0198*/ 	.byte	0x04, 0x36
        /*019a*/ 	.short	(.L_63 - .L_62)
.L_62:
        /*019c*/ 	.word	0x00000008
.L_63:


//--------------------- .nv.callgraph             --------------------------
	.section	.nv.callgraph,"",@"SHT_CUDA_CALLGRAPH"
	.align	4
	.sectionentsize	8
	.align		4
        /*0000*/ 	.word	0x00000000
	.align		4
        /*0004*/ 	.word	0xffffffff
	.align		4
        /*0008*/ 	.word	0x00000000
	.align		4
        /*000c*/ 	.word	0xfffffffe
	.align		4
        /*0010*/ 	.word	0x00000000
	.align		4
        /*0014*/ 	.word	0xfffffffd
	.align		4
        /*0018*/ 	.word	0x00000000
	.align		4
        /*001c*/ 	.word	0xfffffffc


//--------------------- .nv.constant4             --------------------------
	.section	.nv.constant4,"a",@progbits
	.align	8
	.align		8
.nv.constant4:
        /*0000*/ 	.dword	_$_str
	.align		8
        /*0008*/ 	.dword	_$_str_$_2


//--------------------- .text.triton_poi_fused__native_batch_norm_legit_no_training__unsafe_index_add_mul_relu_sub_38 --------------------------
	.section	.text.triton_poi_fused__native_batch_norm_legit_no_training__unsafe_index_add_mul_relu_sub_38,"ax",@progbits
	.align	128
        .global         triton_poi_fused__native_batch_norm_legit_no_training__unsafe_index_add_mul_relu_sub_38
        .type           triton_poi_fused__native_batch_norm_legit_no_training__unsafe_index_add_mul_relu_sub_38,@function
        .size           triton_poi_fused__native_batch_norm_legit_no_training__unsafe_index_add_mul_relu_sub_38,(.L_x_1 - triton_poi_fused__native_batch_norm_legit_no_training__unsafe_index_add_mul_relu_sub_38)
        .other          triton_poi_fused__native_batch_norm_legit_no_training__unsafe_index_add_mul_relu_sub_38,@"STO_CUDA_ENTRY STV_DEFAULT"
triton_poi_fused__native_batch_norm_legit_no_training__unsafe_index_add_mul_relu_sub_38:
.text.triton_poi_fused__native_batch_norm_legit_no_training__unsafe_index_add_mul_relu_sub_38:
[----:B------:R-:W-:Y:S01]  /*0000*/  LDC R1, c[0x0][0x28] ;  /* 0x00000a00ff017b82 */ /* 0x000fe20000000800 */
[----:B------:R-:W1:Y:S07]  /*0010*/  S2R R0, SR_TID.X ;  /* 0x0000000000007919 */ /* 0x000e6e0000002100 */
[----:B------:R-:W2:Y:S01]  /*0020*/  LDC.64 R16, c[0x0][0x250] ;  /* 0x00009400ff107b82 */ /* 0x000ea20000000a00 */
[----:B------:R-:W-:Y:S01]  /*0030*/  ULDC.64 UR4, c[0x0][0x208] ;  /* 0x0000820000047ab9 */ /* 0x000fe20000000a00 */
[----:B------:R-:W-:Y:S01]  /*0040*/  ULDC.64 UR6, c[0x0][0x228] ;  /* 0x00008a0000067ab9 */ /* 0x000fe20000000a00 */
[----:B------:R-:W3:Y:S05]  /*0050*/  S2R R5, SR_CTAID.X ;  /* 0x0000000000057919 */ /* 0x000eea0000002500 */
[----:B------:R-:W4:Y:S08]  /*0060*/  LDC.64 R6, c[0x0][0x218] ;  /* 0x00008600ff067b82 */ /* 0x000f300000000a00 */
[----:B------:R-:W5:Y:S08]  /*0070*/  LDC.64 R24, c[0x0][0x248] ;  /* 0x00009200ff187b82 */ /* 0x000f700000000a00 */
[----:B------:R-:W2:Y:S01]  /*0080*/  LDC.64 R8, c[0x0][0x220] ;  /* 0x00008800ff087b82 */ /* 0x000ea20000000a00 */
[----:B-1----:R-:W-:-:S07]  /*0090*/  IMAD.SHL.U32 R0, R0, 0x2, RZ ;  /* 0x0000000200007824 */ /* 0x002fce00078e00ff */
[----:B------:R-:W1:Y:S01]  /*00a0*/  LDC.64 R14, c[0x0][0x258] ;  /* 0x00009600ff0e7b82 */ /* 0x000e620000000a00 */
[----:B---3--:R-:W-:Y:S02]  /*00b0*/  SHF.R.S32.HI R3, RZ, 0x17, R5 ;  /* 0x00000017ff037819 */ /* 0x008fe40000011405 */
[----:B------:R-:W-:Y:S02]  /*00c0*/  LOP3.LUT R0, R0, 0xfe, RZ, 0xc0, !PT ;  /* 0x000000fe00007812 */ /* 0x000fe400078ec0ff */
[----:B------:R-:W-:-:S03]  /*00d0*/  SGXT R3, R3, 0x1 ;  /* 0x000000010303781a */ /* 0x000fc60000000200 */
[----:B------:R-:W3:Y:S01]  /*00e0*/  LDC.64 R18, c[0x0][0x260] ;  /* 0x00009800ff127b82 */ /* 0x000ee20000000a00 */
[----:B------:R-:W-:-:S05]  /*00f0*/  IMAD R0, R5, 0x100, R0 ;  /* 0x0000010005007824 */ /* 0x000fca00078e0200 */
[----:B------:R-:W-:Y:S02]  /*0100*/  LEA.HI R3, R3, R0, RZ, 0x6 ;  /* 0x0000000003037211 */ /* 0x000fe400078f30ff */
[----:B------:R-:W1:Y:S02]  /*0110*/  LDC.64 R12, c[0x0][0x270] ;  /* 0x00009c00ff0c7b82 */ /* 0x000e640000000a00 */
[----:B------:R-:W-:-:S05]  /*0120*/  SHF.R.S32.HI R22, RZ, 0x6, R3 ;  /* 0x00000006ff167819 */ /* 0x000fca0000011403 */
[----:B------:R-:W-:-:S05]  /*0130*/  IMAD.HI R2, R22, 0x2aaaaaab, RZ ;  /* 0x2aaaaaab16027827 */ /* 0x000fca00078e02ff */
[----:B------:R-:W-:-:S04]  /*0140*/  SHF.R.U32.HI R3, RZ, 0x1f, R2 ;  /* 0x0000001fff037819 */ /* 0x000fc80000011602 */
[----:B------:R-:W-:-:S05]  /*0150*/  LEA.HI R3, R2, R3, RZ, 0x1c ;  /* 0x0000000302037211 */ /* 0x000fca00078fe0ff */
[----:B------:R-:W-:Y:S01]  /*0160*/  IMAD R21, R3, -0x60, R22 ;  /* 0xffffffa003157824 */ /* 0x000fe200078e0216 */
[----:B------:R-:W-:Y:S01]  /*0170*/  SHF.R.S32.HI R5, RZ, 0x1f, R0 ;  /* 0x0000001fff057819 */ /* 0x000fe20000011400 */
[----:B------:R-:W1:Y:S02]  /*0180*/  LDC.64 R2, c[0x0][0x240] ;  /* 0x00009000ff027b82 */ /* 0x000e640000000a00 */
[----:B--2---:R-:W-:-:S06]  /*0190*/  IMAD.WIDE R16, R21, 0x4, R16 ;  /* 0x0000000415107825 */ /* 0x004fcc00078e0210 */
[----:B------:R2:W3:Y:S01]  /*01a0*/  LDG.E.EL R16, desc[UR4][R16.64] ;  /* 0x0000000410107981 */ /* 0x0004e2000c2e1900 */
[----:B------:R-:W-:Y:S01]  /*01b0*/  LEA.HI R5, R5, R0, RZ, 0x3 ;  /* 0x0000000005057211 */ /* 0x000fe200078f18ff */
[----:B-----5:R-:W-:-:S03]  /*01c0*/  IMAD.WIDE R24, R21, 0x4, R24 ;  /* 0x0000000415187825 */ /* 0x020fc600078e0218 */
[----:B------:R-:W-:-:S04]  /*01d0*/  SHF.R.S32.HI R4, RZ, 0x3, R5 ;  /* 0x00000003ff047819 */ /* 0x000fc80000011405 */
[----:B------:R-:W-:Y:S02]  /*01e0*/  LEA.HI R10, R4, R4, RZ, 0x3 ;  /* 0x00000004040a7211 */ /* 0x000fe400078f18ff */
[----:B--2---:R-:W-:Y:S02]  /*01f0*/  LOP3.LUT R17, R5, 0xfffffff8, RZ, 0xc0, !PT ;  /* 0xfffffff805117812 */ /* 0x004fe400078ec0ff */
[----:B------:R-:W-:Y:S01]  /*0200*/  LOP3.LUT R11, R10, 0xfffffff8, RZ, 0xc0, !PT ;  /* 0xfffffff80a0b7812 */ /* 0x000fe200078ec0ff */
[----:B01----:R-:W-:-:S03]  /*0210*/  IMAD.WIDE R2, R0, 0x4, R2 ;  /* 0x0000000400027825 */ /* 0x003fc600078e0202 */
[----:B------:R-:W-:Y:S01]  /*0220*/  IADD3 R5, R4, -R11, RZ ;  /* 0x8000000b04057210 */ /* 0x000fe20007ffe0ff */
[----:B------:R-:W-:-:S04]  /*0230*/  IMAD.IADD R4, R0, 0x1, -R17 ;  /* 0x0000000100047824 */ /* 0x000fc800078e0a11 */
[----:B----4-:R-:W-:Y:S01]  /*0240*/  IMAD.WIDE R6, R5, 0x8, R6 ;  /* 0x0000000805067825 */ /* 0x010fe200078e0206 */
[----:B------:R0:W2:Y:S03]  /*0250*/  LDG.E.EL R17, desc[UR4][R24.64] ;  /* 0x0000000418117981 */ /* 0x0000a6000c2e1900 */
[----:B------:R-:W-:Y:S01]  /*0260*/  IMAD.WIDE R8, R4, 0x8, R8 ;  /* 0x0000000804087825 */ /* 0x000fe200078e0208 */
[----:B------:R-:W2:Y:S04]  /*0270*/  LDG.E.64 R2, desc[UR4][R2.64] ;  /* 0x0000000402027981 */ /* 0x000ea8000c1e1b00 */
[----:B------:R-:W4:Y:S01]  /*0280*/  LDG.E.EL.64 R6, desc[UR4][R6.64] ;  /* 0x0000000406067981 */ /* 0x000f22000c2e1b00 */
[----:B------:R-:W-:-:S02]  /*0290*/  IMAD.WIDE R26, R21, 0x4, R14 ;  /* 0x00000004151a7825 */ /* 0x000fc400078e020e */
[----:B------:R-:W1:Y:S01]  /*02a0*/  LDC.64 R14, c[0x0][0x230] ;  /* 0x00008c00ff0e7b82 */ /* 0x000e620000000a00 */
[----:B------:R-:W5:Y:S01]  /*02b0*/  LDG.E.EL.128 R8, desc[UR4][R8.64] ;  /* 0x0000000408087981 */ /* 0x000f62000c2e1d00 */
[----:B---3--:R-:W-:-:S03]  /*02c0*/  IMAD.WIDE R28, R21, 0x4, R18 ;  /* 0x00000004151c7825 */ /* 0x008fc600078e0212 */
[----:B------:R3:W3:Y:S04]  /*02d0*/  LDG.E.EL R19, desc[UR4][R26.64] ;  /* 0x000000041a137981 */ /* 0x0006e8000c2e1900 */
[----:B------:R-:W3:Y:S01]  /*02e0*/  LDG.E.EL R18, desc[UR4][R28.64] ;  /* 0x000000041c127981 */ /* 0x000ee2000c2e1900 */
[----:B------:R-:W-:-:S06]  /*02f0*/  IMAD.WIDE R20, R5, 0x8, R12 ;  /* 0x0000000805147825 */ /* 0x000fcc00078e020c */
[----:B------:R-:W3:Y:S01]  /*0300*/  LDG.E.EL.64 R20, desc[UR4][R20.64] ;  /* 0x0000000414147981 */ /* 0x000ee2000c2e1b00 */
[----:B-1----:R-:W-:-:S06]  /*0310*/  IMAD.WIDE R14, R4, 0x8, R14 ;  /* 0x00000008040e7825 */ /* 0x002fcc00078e020e */
[----:B------:R-:W3:Y:S01]  /*0320*/  LDG.E.EL.128 R12, desc[UR4][R14.64] ;  /* 0x000000040e0c7981 */ /* 0x000ee2000c2e1d00 */
[----:B0-----:R-:W-:Y:S02]  /*0330*/  IMAD.MOV.U32 R24, RZ, RZ, 0x3e800000 ;  /* 0x3e800000ff187424 */ /* 0x001fe400078e00ff */
[----:B------:R-:W-:-:S04]  /*0340*/  FADD R16, R16, 9.9999997473787516356e-06 ;  /* 0x3727c5ac10107421 */ /* 0x000fc80000000000 */
[----:B------:R-:W0:Y:S02]  /*0350*/  MUFU.SQRT R23, R16 ;  /* 0x0000001000177308 */ /* 0x000e240000002000 */
[C---:B0-----:R-:W-:Y:S02]  /*0360*/  FSETP.GT.AND P0, PT, R23.reuse, 8.50705917302346158658e+37, PT ;  /* 0x7e8000001700780b */ /* 0x041fe40003f04000 */
[----:B------:R-:W-:Y:S02]  /*0370*/  FSETP.GEU.AND P1, PT, R23, 1.175494350822287508e-38, PT ;  /* 0x008000001700780b */ /* 0x000fe40003f2e000 */
[----:B------:R-:W-:Y:S01]  /*0380*/  FSEL R24, R24, 1, P0 ;  /* 0x3f80000018187808 */ /* 0x000fe20000000000 */
[--C-:B--2---:R-:W-:Y:S01]  /*0390*/  FADD R2, R2, -R17.reuse ;  /* 0x8000001102027221 */ /* 0x104fe20000000000 */
[----:B------:R-:W-:Y:S01]  /*03a0*/  FADD R3, R3, -R17 ;  /* 0x8000001103037221 */ /* 0x000fe20000000000 */
[----:B----4-:R-:W-:-:S06]  /*03b0*/  SHF.R.U32.HI R25, RZ, 0x1d, R7 ;  /* 0x0000001dff197819 */ /* 0x010fcc0000011607 */
[----:B------:R-:W-:Y:S02]  /*03c0*/  @P0 FMUL R23, R23, 0.25 ;  /* 0x3e80000017170820 */ /* 0x000fe40000400000 */
[----:B------:R-:W-:Y:S01]  /*03d0*/  @!P1 FMUL R24, R24, 16777216 ;  /* 0x4b80000018189820 */ /* 0x000fe20000400000 */
[----:B------:R-:W-:Y:S01]  /*03e0*/  LOP3.LUT R25, R25, 0x4, RZ, 0xc0, !PT ;  /* 0x0000000419197812 */ /* 0x000fe200078ec0ff */
[----:B------:R-:W-:Y:S01]  /*03f0*/  @!P1 FMUL R23, R23, 16777216 ;  /* 0x4b80000017179820 */ /* 0x000fe20000400000 */
[----:B-----5:R-:W-:Y:S02]  /*0400*/  SHF.R.U32.HI R16, RZ, 0x1b, R9 ;  /* 0x0000001bff107819 */ /* 0x020fe40000011609 */
[----:B------:R-:W-:Y:S02]  /*0410*/  IADD3 R6, P0, R6, R25, RZ ;  /* 0x0000001906067210 */ /* 0x000fe40007f1e0ff */
[----:B------:R-:W-:Y:S01]  /*0420*/  LOP3.LUT R16, R16, 0x10, RZ, 0xc0, !PT ;  /* 0x0000001010107812 */ /* 0x000fe200078ec0ff */
[----:B------:R-:W0:Y:S01]  /*0430*/  MUFU.RCP R23, R23 ;  /* 0x0000001700177308 */ /* 0x000e220000001000 */
[----:B------:R-:W-:-:S02]  /*0440*/  IADD3.X R7, RZ, R7, RZ, P0, !PT ;  /* 0x00000007ff077210 */ /* 0x000fc400007fe4ff */
[----:B---3--:R-:W-:-:S04]  /*0450*/  SHF.R.U32.HI R26, RZ, 0x1b, R11 ;  /* 0x0000001bff1a7819 */ /* 0x008fc8000001160b */
[----:B------:R-:W-:Y:S02]  /*0460*/  LOP3.LUT R26, R26, 0x10, RZ, 0xc0, !PT ;  /* 0x000000101a1a7812 */ /* 0x000fe400078ec0ff */
[----:B------:R-:W-:-:S04]  /*0470*/  SHF.R.U32.HI R25, RZ, 0x1d, R21 ;  /* 0x0000001dff197819 */ /* 0x000fc80000011615 */
[----:B------:R-:W-:Y:S01]  /*0480*/  LOP3.LUT R25, R25, 0x4, RZ, 0xc0, !PT ;  /* 0x0000000419197812 */ /* 0x000fe200078ec0ff */
[----:B0-----:R-:W-:Y:S01]  /*0490*/  FMUL R24, R23, R24 ;  /* 0x0000001817187220 */ /* 0x001fe20000400000 */
[----:B------:R-:W-:-:S03]  /*04a0*/  LEA R23, P1, R8, UR6, 0x2 ;  /* 0x0000000608177c11 */ /* 0x000fc6000f8210ff */
[-C--:B------:R-:W-:Y:S01]  /*04b0*/  FMUL R2, R2, R24.reuse ;  /* 0x0000001802027220 */ /* 0x080fe20000400000 */
[----:B------:R-:W-:Y:S01]  /*04c0*/  FMUL R17, R3, R24 ;  /* 0x0000001803117220 */ /* 0x000fe20000400000 */
[----:B------:R-:W-:Y:S02]  /*04d0*/  IADD3 R16, P0, R16, R23, RZ ;  /* 0x0000001710107210 */ /* 0x000fe40007f1e0ff */
[C-C-:B------:R-:W-:Y:S01]  /*04e0*/  FFMA R3, R19.reuse, R2, R18.reuse ;  /* 0x0000000213037223 */ /* 0x140fe20000000012 */
[----:B------:R-:W-:Y:S01]  /*04f0*/  FFMA R2, R19, R17, R18 ;  /* 0x0000001113027223 */ /* 0x000fe20000000012 */
[----:B------:R-:W-:Y:S01]  /*0500*/  LEA.HI.X R17, R8, UR7, R9, 0x2, P1 ;  /* 0x0000000708117c11 */ /* 0x000fe200088f1409 */
[C---:B------:R-:W-:Y:S01]  /*0510*/  IMAD.SHL.U32 R9, R6.reuse, 0x10, RZ ;  /* 0x0000001006097824 */ /* 0x040fe200078e00ff */
[----:B------:R-:W-:Y:S01]  /*0520*/  SHF.L.U64.HI R8, R6, 0x4, R7 ;  /* 0x0000000406087819 */ /* 0x000fe20000010207 */
[----:B------:R-:W-:Y:S01]  /*0530*/  IMAD.SHL.U32 R19, R22, 0x10, RZ ;  /* 0x0000001016137824 */ /* 0x000fe200078e00ff */
[----:B------:R-:W-:Y:S01]  /*0540*/  LEA R7, P1, R10, UR6, 0x2 ;  /* 0x000000060a077c11 */ /* 0x000fe2000f8210ff */
[----:B------:R-:W-:Y:S01]  /*0550*/  IMAD.X R17, RZ, RZ, R17, P0 ;  /* 0x000000ffff117224 */ /* 0x000fe200000e0611 */
[----:B------:R-:W-:-:S02]  /*0560*/  IADD3 R6, P0, R9, R16, RZ ;  /* 0x0000001009067210 */ /* 0x000fc40007f1e0ff */
[----:B------:R-:W-:Y:S02]  /*0570*/  LEA.HI.X R23, R10, UR7, R11, 0x2, P1 ;  /* 0x000000070a177c11 */ /* 0x000fe400088f140b */
[----:B------:R-:W-:Y:S02]  /*0580*/  IADD3 R26, P1, R26, R7, RZ ;  /* 0x000000071a1a7210 */ /* 0x000fe40007f3e0ff */
[----:B------:R-:W-:Y:S02]  /*0590*/  IADD3.X R7, R8, R17, RZ, P0, !PT ;  /* 0x0000001108077210 */ /* 0x000fe400007fe4ff */
[----:B------:R-:W-:Y:S01]  /*05a0*/  IADD3 R10, P0, R26, R9, RZ ;  /* 0x000000091a0a7210 */ /* 0x000fe20007f1e0ff */
[----:B------:R-:W-:Y:S02]  /*05b0*/  IMAD.X R23, RZ, RZ, R23, P1 ;  /* 0x000000ffff177224 */ /* 0x000fe400008e0617 */
[----:B------:R-:W-:-:S03]  /*05c0*/  IMAD.WIDE R30, R19, 0x4, R6 ;  /* 0x00000004131e7825 */ /* 0x000fc600078e0206 */
[----:B------:R-:W-:Y:S02]  /*05d0*/  IADD3.X R11, R23, R8, RZ, P0, !PT ;  /* 0x00000008170b7210 */ /* 0x000fe400007fe4ff */
[----:B------:R-:W-:Y:S01]  /*05e0*/  IADD3 R18, P0, R20, R25, RZ ;  /* 0x0000001914127210 */ /* 0x000fe20007f1e0ff */
[----:B------:R-:W2:Y:S01]  /*05f0*/  LDG.E.EL R7, desc[UR4][R30.64] ;  /* 0x000000041e077981 */ /* 0x000ea2000c2e1900 */
[----:B------:R-:W-:Y:S01]  /*0600*/  IMAD.WIDE R28, R19, 0x4, R10 ;  /* 0x00000004131c7825 */ /* 0x000fe200078e020a */
[----:B------:R-:W-:-:S03]  /*0610*/  SHF.R.U32.HI R10, RZ, 0x1b, R13 ;  /* 0x0000001bff0a7819 */ /* 0x000fc6000001160d */
[----:B------:R-:W-:Y:S01]  /*0620*/  IMAD.X R21, RZ, RZ, R21, P0 ;  /* 0x000000ffff157224 */ /* 0x000fe200000e0615 */
[----:B------:R-:W-:Y:S01]  /*0630*/  LEA R11, P0, R12, UR6, 0x2 ;  /* 0x000000060c0b7c11 */ /* 0x000fe2000f8010ff */
[----:B------:R0:W3:Y:S01]  /*0640*/  LDG.E.EL R6, desc[UR4][R28.64] ;  /* 0x000000041c067981 */ /* 0x0000e2000c2e1900 */
[----:B------:R-:W-:Y:S02]  /*0650*/  LOP3.LUT R10, R10, 0x10, RZ, 0xc0, !PT ;  /* 0x000000100a0a7812 */ /* 0x000fe400078ec0ff */
[C---:B------:R-:W-:Y:S01]  /*0660*/  SHF.L.U64.HI R24, R18.reuse, 0x4, R21 ;  /* 0x0000000412187819 */ /* 0x040fe20000010215 */
[----:B------:R-:W-:Y:S01]  /*0670*/  IMAD.SHL.U32 R21, R18, 0x10, RZ ;  /* 0x0000001012157824 */ /* 0x000fe200078e00ff */
[----:B------:R-:W-:Y:S02]  /*0680*/  LEA.HI.X R20, R12, UR7, R13, 0x2, P0 ;  /* 0x000000070c147c11 */ /* 0x000fe400080f140d */
[----:B------:R-:W-:Y:S02]  /*0690*/  IADD3 R18, P0, R10, R11, RZ ;  /* 0x0000000b0a127210 */ /* 0x000fe40007f1e0ff */
[----:B------:R-:W1:Y:S01]  /*06a0*/  LDC.64 R10, c[0x0][0x280] ;  /* 0x0000a000ff0a7b82 */ /* 0x000e620000000a00 */
[----:B------:R-:W-:-:S02]  /*06b0*/  IADD3 R12, P2, R21, R16, RZ ;  /* 0x00000010150c7210 */ /* 0x000fc40007f5e0ff */
[----:B------:R-:W-:Y:S02]  /*06c0*/  IADD3 R16, P3, R21, R26, RZ ;  /* 0x0000001a15107210 */ /* 0x000fe40007f7e0ff */
[--C-:B------:R-:W-:Y:S02]  /*06d0*/  SHF.R.U32.HI R26, RZ, 0x1b, R15.reuse ;  /* 0x0000001bff1a7819 */ /* 0x100fe4000001160f */
[----:B------:R-:W-:Y:S01]  /*06e0*/  LEA R25, P1, R14, UR6, 0x2 ;  /* 0x000000060e197c11 */ /* 0x000fe2000f8210ff */
[----:B0-----:R-:W0:Y:S01]  /*06f0*/  LDC.64 R28, c[0x0][0x288] ;  /* 0x0000a200ff1c7b82 */ /* 0x001e220000000a00 */
[----:B------:R-:W-:Y:S02]  /*0700*/  LOP3.LUT R26, R26, 0x10, RZ, 0xc0, !PT ;  /* 0x000000101a1a7812 */ /* 0x000fe400078ec0ff */
[----:B------:R-:W-:Y:S01]  /*0710*/  LEA.HI.X R14, R14, UR7, R15, 0x2, P1 ;  /* 0x000000070e0e7c11 */ /* 0x000fe200088f140f */
[----:B------:R-:W-:Y:S01]  /*0720*/  ULDC.64 UR6, c[0x0][0x290] ;  /* 0x0000a40000067ab9 */ /* 0x000fe20000000a00 */
[----:B------:R-:W-:-:S02]  /*0730*/  IADD3 R26, P1, R26, R25, RZ ;  /* 0x000000191a1a7210 */ /* 0x000fc40007f3e0ff */
[----:B------:R-:W-:Y:S01]  /*0740*/  IADD3.X R13, R24, R17, RZ, P2, !PT ;  /* 0x00000011180d7210 */ /* 0x000fe200017fe4ff */
[----:B------:R-:W-:Y:S01]  /*0750*/  IMAD.X R17, R24, 0x1, R23, P3 ;  /* 0x0000000118117824 */ /* 0x000fe200018e0617 */
[----:B------:R-:W-:Y:S01]  /*0760*/  IADD3.X R25, RZ, R14, RZ, P1, !PT ;  /* 0x0000000eff197210 */ /* 0x000fe20000ffe4ff */
[----:B------:R-:W-:Y:S01]  /*0770*/  IMAD.X R23, RZ, RZ, R20, P0 ;  /* 0x000000ffff177224 */ /* 0x000fe200000e0614 */
[----:B------:R-:W-:Y:S01]  /*0780*/  IADD3 R14, P0, R18, R9, RZ ;  /* 0x00000009120e7210 */ /* 0x000fe20007f1e0ff */
[----:B------:R-:W-:Y:S01]  /*0790*/  IMAD.WIDE R30, R19, 0x4, R12 ;  /* 0x00000004131e7825 */ /* 0x000fe200078e020c */
[----:B------:R-:W-:Y:S02]  /*07a0*/  IADD3 R20, P1, R26, R9, RZ ;  /* 0x000000091a147210 */ /* 0x000fe40007f3e0ff */
[----:B------:R-:W-:Y:S01]  /*07b0*/  IADD3 R26, P3, R21, R26, RZ ;  /* 0x0000001a151a7210 */ /* 0x000fe20007f7e0ff */
[----:B-1----:R-:W-:Y:S01]  /*07c0*/  IMAD.WIDE R34, R5, 0x8, R10 ;  /* 0x0000000805227825 */ /* 0x002fe200078e020a */
[----:B------:R-:W-:-:S03]  /*07d0*/  IADD3 R32, P2, R21, R18, RZ ;  /* 0x0000001215207210 */ /* 0x000fc60007f5e0ff */
[----:B------:R-:W-:Y:S01]  /*07e0*/  IMAD.X R15, R23, 0x1, R8, P0 ;  /* 0x00000001170f7824 */ /* 0x000fe200000e0608 */
[----:B------:R-:W-:Y:S01]  /*07f0*/  IADD3.X R33, R24, R23, RZ, P2, !PT ;  /* 0x0000001718217210 */ /* 0x000fe200017fe4ff */
[----:B------:R-:W-:Y:S02]  /*0800*/  IMAD.WIDE R12, R19, 0x4, R16 ;  /* 0x00000004130c7825 */ /* 0x000fe400078e0210 */
[----:B------:R1:W4:Y:S02]  /*0810*/  LDG.E.EL R17, desc[UR4][R30.64] ;  /* 0x000000041e117981 */ /* 0x000324000c2e1900 */
[----:B------:R-:W-:Y:S02]  /*0820*/  IMAD.X R21, R25, 0x1, R8, P1 ;  /* 0x0000000119157824 */ /* 0x000fe400008e0608 */
[----:B------:R-:W-:Y:S01]  /*0830*/  IMAD.X R27, R24, 0x1, R25, P3 ;  /* 0x00000001181b7824 */ /* 0x000fe200018e0619 */
[----:B------:R-:W5:Y:S01]  /*0840*/  LDG.E.EL R12, desc[UR4][R12.64] ;  /* 0x000000040c0c7981 */ /* 0x000f62000c2e1900 */
[----:B0-----:R-:W-:-:S03]  /*0850*/  IMAD.WIDE R8, R4, 0x8, R28 ;  /* 0x0000000804087825 */ /* 0x001fc600078e021c */
[----:B------:R-:W2:Y:S01]  /*0860*/  LDG.E.EL.64 R24, desc[UR4][R34.64] ;  /* 0x0000000422187981 */ /* 0x000ea2000c2e1b00 */
[C---:B-1----:R-:W-:Y:S02]  /*0870*/  IMAD.WIDE R30, R19.reuse, 0x4, R14 ;  /* 0x00000004131e7825 */ /* 0x042fe400078e020e */
[----:B------:R-:W0:Y:S01]  /*0880*/  LDC.64 R14, c[0x0][0x2a8] ;  /* 0x0000aa00ff0e7b82 */ /* 0x000e220000000a00 */
[----:B------:R-:W3:Y:S01]  /*0890*/  LDG.E.EL.128 R8, desc[UR4][R8.64] ;  /* 0x0000000408087981 */ /* 0x000ee2000c2e1d00 */
[----:B------:R-:W-:-:S03]  /*08a0*/  IMAD.WIDE R28, R19, 0x4, R20 ;  /* 0x00000004131c7825 */ /* 0x000fc600078e0214 */
[----:B------:R1:W4:Y:S01]  /*08b0*/  LDG.E.EL R16, desc[UR4][R30.64] ;  /* 0x000000041e107981 */ /* 0x000322000c2e1900 */
[----:B------:R-:W-:-:S03]  /*08c0*/  IMAD.WIDE R32, R19, 0x4, R32 ;  /* 0x0000000413207825 */ /* 0x000fc600078e0220 */
[----:B------:R0:W4:Y:S01]  /*08d0*/  LDG.E.EL R13, desc[UR4][R28.64] ;  /* 0x000000041c0d7981 */ /* 0x000122000c2e1900 */
[----:B------:R-:W-:-:S04]  /*08e0*/  IMAD.WIDE R26, R19, 0x4, R26 ;  /* 0x00000004131a7825 */ /* 0x000fc800078e021a */
[----:B0-----:R-:W-:Y:S02]  /*08f0*/  IMAD.WIDE R20, R5, 0x8, R14 ;  /* 0x0000000805147825 */ /* 0x001fe400078e020e */
[----:B------:R0:W5:Y:S04]  /*0900*/  LDG.E.EL R15, desc[UR4][R26.64] ;  /* 0x000000041a0f7981 */ /* 0x000168000c2e1900 */
[----:B------:R-:W0:Y:S01]  /*0910*/  LDG.E.EL.64 R20, desc[UR4][R20.64] ;  /* 0x0000000414147981 */ /* 0x000e22000c2e1b00 */
[----:B------:R-:W-:-:S03]  /*0920*/  IMAD.SHL.U32 R22, R22, 0x4, RZ ;  /* 0x0000000416167824 */ /* 0x000fc600078e00ff */
[----:B------:R0:W4:Y:S01]  /*0930*/  LDG.E.EL R14, desc[UR4][R32.64] ;  /* 0x00000004200e7981 */ /* 0x000122000c2e1900 */
[----:B--2---:R-:W-:-:S04]  /*0940*/  SHF.R.U32.HI R23, RZ, 0x1e, R25 ;  /* 0x0000001eff177819 */ /* 0x004fc80000011619 */
[----:B------:R-:W-:Y:S02]  /*0950*/  LOP3.LUT R23, R23, 0x2, RZ, 0xc0, !PT ;  /* 0x0000000217177812 */ /* 0x000fe400078ec0ff */
[----:B---3--:R-:W-:Y:S02]  /*0960*/  SHF.R.U32.HI R18, RZ, 0x1c, R9 ;  /* 0x0000001cff127819 */ /* 0x008fe40000011609 */
[----:B------:R-:W-:Y:S02]  /*0970*/  IADD3 R23, P0, R24, R23, RZ ;  /* 0x0000001718177210 */ /* 0x000fe40007f1e0ff */
[----:B------:R-:W-:Y:S02]  /*0980*/  LEA R19, P1, R8, UR6, 0x2 ;  /* 0x0000000608137c11 */ /* 0x000fe4000f8210ff */
[----:B------:R-:W-:Y:S01]  /*0990*/  LOP3.LUT R18, R18, 0x8, RZ, 0xc0, !PT ;  /* 0x0000000812127812 */ /* 0x000fe200078ec0ff */
[----:B-1----:R-:W-:Y:S01]  /*09a0*/  IMAD.X R30, RZ, RZ, R25, P0 ;  /* 0x000000ffff1e7224 */ /* 0x002fe200000e0619 */
[----:B------:R-:W-:-:S02]  /*09b0*/  LEA.HI.X R24, R8, UR7, R9, 0x2, P1 ;  /* 0x0000000708187c11 */ /* 0x000fc400088f1409 */
[----:B------:R-:W-:Y:S02]  /*09c0*/  IADD3 R28, P0, R18, R19, RZ ;  /* 0x00000013121c7210 */ /* 0x000fe40007f1e0ff */
[C---:B------:R-:W-:Y:S02]  /*09d0*/  SHF.L.U32 R25, R23.reuse, 0x3, RZ ;  /* 0x0000000317197819 */ /* 0x040fe400000006ff */
[----:B------:R-:W-:Y:S02]  /*09e0*/  SHF.L.U64.HI R23, R23, 0x3, R30 ;  /* 0x0000000317177819 */ /* 0x000fe4000001021e */
[----:B------:R-:W-:Y:S01]  /*09f0*/  SHF.R.U32.HI R30, RZ, 0x1c, R11 ;  /* 0x0000001cff1e7819 */ /* 0x000fe2000001160b */
[----:B------:R-:W-:Y:S01]  /*0a00*/  IMAD.X R24, RZ, RZ, R24, P0 ;  /* 0x000000ffff187224 */ /* 0x000fe200000e0618 */
[----:B------:R-:W-:Y:S02]  /*0a10*/  IADD3 R8, P0, R25, R28, RZ ;  /* 0x0000001c19087210 */ /* 0x000fe40007f1e0ff */
[----:B------:R-:W-:-:S02]  /*0a20*/  LOP3.LUT R30, R30, 0x8, RZ, 0xc0, !PT ;  /* 0x000000081e1e7812 */ /* 0x000fc400078ec0ff */
[C---:B------:R-:W-:Y:S02]  /*0a30*/  LEA R19, P1, R10.reuse, UR6, 0x2 ;  /* 0x000000060a137c11 */ /* 0x040fe4000f8210ff */
[----:B------:R-:W-:Y:S02]  /*0a40*/  IADD3.X R9, R23, R24, RZ, P0, !PT ;  /* 0x0000001817097210 */ /* 0x000fe400007fe4ff */
[----:B------:R-:W-:Y:S02]  /*0a50*/  LEA.HI.X R10, R10, UR7, R11, 0x2, P1 ;  /* 0x000000070a0a7c11 */ /* 0x000fe400088f140b */
[----:B------:R-:W-:Y:S02]  /*0a60*/  IADD3 R30, P0, R30, R19, RZ ;  /* 0x000000131e1e7210 */ /* 0x000fe40007f1e0ff */
[----:B0-----:R-:W-:Y:S01]  /*0a70*/  SHF.R.U32.HI R27, RZ, 0x1e, R21 ;  /* 0x0000001eff1b7819 */ /* 0x001fe20000011615 */
[----:B------:R-:W-:Y:S02]  /*0a80*/  IMAD.WIDE R34, R22, 0x4, R8 ;  /* 0x0000000416227825 */ /* 0x000fe400078e0208 */
[----:B------:R-:W0:Y:S02]  /*0a90*/  LDC.64 R8, c[0x0][0x298] ;  /* 0x0000a600ff087b82 */ /* 0x000e240000000a00 */
[----:B------:R-:W-:Y:S01]  /*0aa0*/  IMAD.X R10, RZ, RZ, R10, P0 ;  /* 0x000000ffff0a7224 */ /* 0x000fe200000e060a */
[----:B------:R-:W-:Y:S01]  /*0ab0*/  IADD3 R32, P0, R30, R25, RZ ;  /* 0x000000191e207210 */ /* 0x000fe20007f1e0ff */
[----:B------:R-:W2:Y:S01]  /*0ac0*/  LDG.E.EL R19, desc[UR4][R34.64] ;  /* 0x0000000422137981 */ /* 0x000ea2000c2e1900 */
[----:B------:R-:W-:-:S03]  /*0ad0*/  LOP3.LUT R27, R27, 0x2, RZ, 0xc0, !PT ;  /* 0x000000021b1b7812 */ /* 0x000fc600078ec0ff */
[----:B------:R-:W-:Y:S01]  /*0ae0*/  IMAD.X R33, R10, 0x1, R23, P0 ;  /* 0x000000010a217824 */ /* 0x000fe200000e0617 */
[----:B------:R-:W-:-:S04]  /*0af0*/  IADD3 R27, P0, R20, R27, RZ ;  /* 0x0000001b141b7210 */ /* 0x000fc80007f1e0ff */
[----:B------:R-:W-:-:S04]  /*0b00*/  IADD3.X R26, RZ, R21, RZ, P0, !PT ;  /* 0x00000015ff1a7210 */ /* 0x000fc800007fe4ff */
[C---:B------:R-:W-:Y:S01]  /*0b10*/  SHF.L.U64.HI R26, R27.reuse, 0x3, R26 ;  /* 0x000000031b1a7819 */ /* 0x040fe2000001021a */
[----:B------:R-:W-:-:S05]  /*0b20*/  IMAD.SHL.U32 R27, R27, 0x8, RZ ;  /* 0x000000081b1b7824 */ /* 0x000fca00078e00ff */
[----:B------:R-:W-:-:S04]  /*0b30*/  IADD3 R30, P1, R27, R30, RZ ;  /* 0x0000001e1b1e7210 */ /* 0x000fc80007f3e0ff */
[----:B------:R-:W-:Y:S01]  /*0b40*/  IADD3.X R31, R26, R10, RZ, P1, !PT ;  /* 0x0000000a1a1f7210 */ /* 0x000fe20000ffe4ff */
[----:B0-----:R-:W-:-:S06]  /*0b50*/  IMAD.WIDE R10, R4, 0x8, R8 ;  /* 0x00000008040a7825 */ /* 0x001fcc00078e0208 */
[----:B------:R-:W3:Y:S01]  /*0b60*/  LDG.E.EL.128 R8, desc[UR4][R10.64] ;  /* 0x000000040a087981 */ /* 0x000ee2000c2e1d00 */
[----:B------:R-:W-:Y:S01]  /*0b70*/  IMAD.WIDE R32, R22, 0x4, R32 ;  /* 0x0000000416207825 */ /* 0x000fe200078e0220 */
[----:B------:R-:W-:-:S04]  /*0b80*/  IADD3 R28, P0, R27, R28, RZ ;  /* 0x0000001c1b1c7210 */ /* 0x000fc80007f1e0ff */
[----:B------:R3:W2:Y:S01]  /*0b90*/  LDG.E.EL R18, desc[UR4][R32.64] ;  /* 0x0000000420127981 */ /* 0x0006a2000c2e1900 */
[----:B------:R-:W-:Y:S02]  /*0ba0*/  IMAD.X R29, R26, 0x1, R24, P0 ;  /* 0x000000011a1d7824 */ /* 0x000fe400000e0618 */
[----:B------:R-:W-:-:S04]  /*0bb0*/  IMAD.WIDE R30, R22, 0x4, R30 ;  /* 0x00000004161e7825 */ /* 0x000fc800078e021e */
[----:B------:R-:W-:Y:S01]  /*0bc0*/  IMAD.WIDE R28, R22, 0x4, R28 ;  /* 0x00000004161c7825 */ /* 0x000fe200078e021c */
[----:B------:R-:W2:Y:S04]  /*0bd0*/  LDG.E.EL R20, desc[UR4][R30.64] ;  /* 0x000000041e147981 */ /* 0x000ea8000c2e1900 */
[----:B------:R0:W2:Y:S01]  /*0be0*/  LDG.E.EL R21, desc[UR4][R28.64] ;  /* 0x000000041c157981 */ /* 0x0000a2000c2e1900 */
[C---:B---3--:R-:W-:Y:S02]  /*0bf0*/  LEA R32, P0, R8.reuse, UR6, 0x2 ;  /* 0x0000000608207c11 */ /* 0x048fe4000f8010ff */
[--C-:B------:R-:W-:Y:S02]  /*0c00*/  SHF.R.U32.HI R33, RZ, 0x1c, R9.reuse ;  /* 0x0000001cff217819 */ /* 0x100fe40000011609 */
[----:B------:R-:W-:-:S02]  /*0c10*/  LEA.HI.X R24, R8, UR7, R9, 0x2, P0 ;  /* 0x0000000708187c11 */ /* 0x000fc400080f1409 */
[----:B------:R-:W-:-:S04]  /*0c20*/  LOP3.LUT R9, R33, 0x8, RZ, 0xc0, !PT ;  /* 0x0000000821097812 */ /* 0x000fc800078ec0ff */
[----:B------:R-:W-:Y:S02]  /*0c30*/  IADD3 R8, P0, R9, R32, RZ ;  /* 0x0000002009087210 */ /* 0x000fe40007f1e0ff */
[C---:B------:R-:W-:Y:S02]  /*0c40*/  LEA R32, P1, R10.reuse, UR6, 0x2 ;  /* 0x000000060a207c11 */ /* 0x040fe4000f8210ff */
[--C-:B------:R-:W-:Y:S02]  /*0c50*/  SHF.R.U32.HI R33, RZ, 0x1c, R11.reuse ;  /* 0x0000001cff217819 */ /* 0x100fe4000001160b */
[----:B------:R-:W-:Y:S01]  /*0c60*/  LEA.HI.X R9, R10, UR7, R11, 0x2, P1 ;  /* 0x000000070a097c11 */ /* 0x000fe200088f140b */
[----:B------:R-:W-:Y:S01]  /*0c70*/  IMAD.X R10, RZ, RZ, R24, P0 ;  /* 0x000000ffff0a7224 */ /* 0x000fe200000e0618 */
[----:B0-----:R-:W-:Y:S02]  /*0c80*/  LOP3.LUT R29, R33, 0x8, RZ, 0xc0, !PT ;  /* 0x00000008211d7812 */ /* 0x001fe400078ec0ff */
[----:B------:R-:W-:-:S02]  /*0c90*/  IADD3 R30, P0, R8, R25, RZ ;  /* 0x00000019081e7210 */ /* 0x000fc40007f1e0ff */
[----:B------:R-:W-:Y:S02]  /*0ca0*/  IADD3 R28, P1, R29, R32, RZ ;  /* 0x000000201d1c7210 */ /* 0x000fe40007f3e0ff */
[----:B------:R-:W-:-:S03]  /*0cb0*/  IADD3.X R31, R10, R23, RZ, P0, !PT ;  /* 0x000000170a1f7210 */ /* 0x000fc600007fe4ff */
[----:B------:R-:W-:Y:S02]  /*0cc0*/  IMAD.X R9, RZ, RZ, R9, P1 ;  /* 0x000000ffff097224 */ /* 0x000fe400008e0609 */
[C---:B------:R-:W-:Y:S01]  /*0cd0*/  IMAD.WIDE R32, R22.reuse, 0x4, R30 ;  /* 0x0000000416207825 */ /* 0x040fe200078e021e */
[----:B------:R-:W-:Y:S02]  /*0ce0*/  IADD3 R30, P0, R28, R25, RZ ;  /* 0x000000191c1e7210 */ /* 0x000fe40007f1e0ff */
[----:B------:R-:W-:Y:S02]  /*0cf0*/  IADD3 R28, P1, R27, R28, RZ ;  /* 0x0000001c1b1c7210 */ /* 0x000fe40007f3e0ff */
[----:B------:R-:W-:Y:S01]  /*0d00*/  IADD3.X R31, R9, R23, RZ, P0, !PT ;  /* 0x00000017091f7210 */ /* 0x000fe200007fe4ff */
[----:B------:R0:W3:Y:S01]  /*0d10*/  LDG.E.EL R24, desc[UR4][R32.64] ;  /* 0x0000000420187981 */ /* 0x0000e2000c2e1900 */
[----:B------:R-:W-:Y:S01]  /*0d20*/  IADD3.X R29, R26, R9, RZ, P1, !PT ;  /* 0x000000091a1d7210 */ /* 0x000fe20000ffe4ff */
[----:B------:R-:W-:Y:S01]  /*0d30*/  IMAD.WIDE R34, R22, 0x4, R30 ;  /* 0x0000000416227825 */ /* 0x000fe200078e021e */
[----:B------:R-:W-:-:S02]  /*0d40*/  IADD3 R30, P0, R27, R8, RZ ;  /* 0x000000081b1e7210 */ /* 0x000fc40007f1e0ff */
[----:B------:R-:W1:Y:S02]  /*0d50*/  LDC.64 R8, c[0x0][0x238] ;  /* 0x00008e00ff087b82 */ /* 0x000e640000000a00 */
[----:B------:R0:W2:Y:S01]  /*0d60*/  LDG.E.EL R23, desc[UR4][R34.64] ;  /* 0x0000000422177981 */ /* 0x0000a2000c2e1900 */
[----:B-1----:R-:W-:-:S06]  /*0d70*/  IMAD.WIDE R8, R4, 0x4, R8 ;  /* 0x0000000404087825 */ /* 0x002fcc00078e0208 */
[----:B------:R-:W2:Y:S01]  /*0d80*/  LDG.E.EL.64 R8, desc[UR4][R8.64] ;  /* 0x0000000408087981 */ /* 0x000ea2000c2e1b00 */
[----:B------:R-:W-:Y:S02]  /*0d90*/  IMAD.X R31, R26, 0x1, R10, P0 ;  /* 0x000000011a1f7824 */ /* 0x000fe400000e060a */
[----:B------:R-:W0:Y:S08]  /*0da0*/  LDC.64 R10, c[0x0][0x278] ;  /* 0x00009e00ff0a7b82 */ /* 0x000e300000000a00 */
[----:B------:R-:W1:Y:S01]  /*0db0*/  LDC.64 R26, c[0x0][0x2a0] ;  /* 0x0000a800ff1a7b82 */ /* 0x000e620000000a00 */
[----:B0-----:R-:W-:-:S07]  /*0dc0*/  IMAD.WIDE R32, R5, 0x4, R10 ;  /* 0x0000000405207825 */ /* 0x001fce00078e020a */
[----:B------:R-:W0:Y:S01]  /*0dd0*/  LDC.64 R10, c[0x0][0x2b0] ;  /* 0x0000ac00ff0a7b82 */ /* 0x000e220000000a00 */
[----:B------:R-:W-:-:S04]  /*0de0*/  IMAD.WIDE R28, R22, 0x4, R28 ;  /* 0x00000004161c7825 */ /* 0x000fc800078e021c */
[----:B------:R-:W-:Y:S02]  /*0df0*/  IMAD.WIDE R30, R22, 0x4, R30 ;  /* 0x00000004161e7825 */ /* 0x000fe400078e021e */
[----:B------:R-:W3:Y:S02]  /*0e00*/  LDG.E.EL R29, desc[UR4][R28.64] ;  /* 0x000000041c1d7981 */ /* 0x000ee4000c2e1900 */
[----:B-1----:R-:W-:-:S04]  /*0e10*/  IMAD.WIDE R26, R4, 0x4, R26 ;  /* 0x00000004041a7825 */ /* 0x002fc800078e021a */
[----:B----4-:R-:W-:Y:S01]  /*0e20*/  FADD R16, -R7, R16 ;  /* 0x0000001007107221 */ /* 0x010fe20000000100 */
[----:B------:R-:W4:Y:S01]  /*0e30*/  LDG.E.EL R30, desc[UR4][R30.64] ;  /* 0x000000041e1e7981 */ /* 0x000f22000c2e1900 */
[----:B0-----:R-:W-:Y:S02]  /*0e40*/  IMAD.WIDE R34, R5, 0x4, R10 ;  /* 0x0000000405227825 */ /* 0x001fe400078e020a */
[----:B------:R-:W0:Y:S01]  /*0e50*/  LDC.64 R10, c[0x0][0x268] ;  /* 0x00009a00ff0a7b82 */ /* 0x000e220000000a00 */
[----:B------:R-:W4:Y:S04]  /*0e60*/  LDG.E.EL.64 R4, desc[UR4][R26.64] ;  /* 0x000000041a047981 */ /* 0x000f28000c2e1b00 */
[----:B------:R-:W4:Y:S01]  /*0e70*/  LDG.E.EL R22, desc[UR4][R34.64] ;  /* 0x0000000422167981 */ /* 0x000f22000c2e1900 */
[----:B0-----:R-:W-:-:S06]  /*0e80*/  IMAD.WIDE R10, R0, 0x4, R10 ;  /* 0x00000004000a7825 */ /* 0x001fcc00078e020a */
[----:B------:R-:W4:Y:S01]  /*0e90*/  LDG.E.64 R10, desc[UR4][R10.64] ;  /* 0x000000040a0a7981 */ /* 0x000f22000c1e1b00 */
[----:B--2---:R-:W-:-:S03]  /*0ea0*/  FFMA R7, R8, R16, R7 ;  /* 0x0000001008077223 */ /* 0x004fc60000000007 */
[----:B------:R-:W2:Y:S01]  /*0eb0*/  LDG.E.EL R16, desc[UR4][R32.64] ;  /* 0x0000000420107981 */ /* 0x000ea2000c2e1900 */
[----:B------:R-:W-:Y:S01]  /*0ec0*/  FADD R14, -R17, R14 ;  /* 0x0000000e110e7221 */ /* 0x000fe20000000100 */
[----:B------:R-:W-:-:S03]  /*0ed0*/  FADD R13, -R6, R13 ;  /* 0x0000000d060d7221 */ /* 0x000fc60000000100 */
[----:B------:R-:W-:Y:S01]  /*0ee0*/  FFMA R14, R8, R14, R17 ;  /* 0x0000000e080e7223 */ /* 0x000fe20000000011 */
[----:B-----5:R-:W-:Y:S01]  /*0ef0*/  FADD R17, -R12, R15 ;  /* 0x0000000f0c117221 */ /* 0x020fe20000000100 */
[C---:B------:R-:W-:Y:S01]  /*0f00*/  FFMA R13, R9.reuse, R13, R6 ;  /* 0x0000000d090d7223 */ /* 0x040fe20000000006 */
[----:B------:R-:W-:Y:S02]  /*0f10*/  FADD R15, -R18, R23 ;  /* 0x00000017120f7221 */ /* 0x000fe40000000100 */
[----:B------:R-:W-:Y:S02]  /*0f20*/  FFMA R12, R9, R17, R12 ;  /* 0x00000011090c7223 */ /* 0x000fe4000000000c */
[----:B------:R-:W0:Y:S01]  /*0f30*/  LDC.64 R8, c[0x0][0x210] ;  /* 0x00008400ff087b82 */ /* 0x000e220000000a00 */
[----:B---3--:R-:W-:Y:S01]  /*0f40*/  FADD R24, -R19, R24 ;  /* 0x0000001813187221 */ /* 0x008fe20000000100 */
[----:B------:R-:W-:Y:S01]  /*0f50*/  FADD R12, -R13, R12 ;  /* 0x0000000c0d0c7221 */ /* 0x000fe20000000100 */
[----:B------:R-:W-:Y:S01]  /*0f60*/  FADD R14, -R7, R14 ;  /* 0x0000000e070e7221 */ /* 0x000fe20000000100 */
[----:B------:R-:W-:Y:S01]  /*0f70*/  FADD R29, -R20, R29 ;  /* 0x0000001d141d7221 */ /* 0x000fe20000000100 */
[----:B----4-:R-:W-:Y:S01]  /*0f80*/  FADD R30, -R21, R30 ;  /* 0x0000001e151e7221 */ /* 0x010fe20000000100 */
[----:B------:R-:W-:-:S02]  /*0f90*/  FFMA R15, R5, R15, R18 ;  /* 0x0000000f050f7223 */ /* 0x000fc40000000012 */
[----:B------:R-:W-:Y:S01]  /*0fa0*/  FFMA R20, R5, R29, R20 ;  /* 0x0000001d05147223 */ /* 0x000fe20000000014 */
[C---:B------:R-:W-:Y:S01]  /*0fb0*/  FFMA R19, R4.reuse, R24, R19 ;  /* 0x0000001804137223 */ /* 0x040fe20000000013 */
[----:B------:R-:W-:Y:S02]  /*0fc0*/  FFMA R30, R4, R30, R21 ;  /* 0x0000001e041e7223 */ /* 0x000fe40000000015 */
[----:B------:R-:W-:Y:S02]  /*0fd0*/  FADD R20, -R15, R20 ;  /* 0x000000140f147221 */ /* 0x000fe40000000100 */
[----:B------:R-:W-:Y:S02]  /*0fe0*/  FADD R30, -R19, R30 ;  /* 0x0000001e131e7221 */ /* 0x000fe40000000100 */
[C---:B------:R-:W-:Y:S02]  /*0ff0*/  FFMA R20, R22.reuse, R20, R15 ;  /* 0x0000001416147223 */ /* 0x040fe4000000000f */
[----:B------:R-:W-:Y:S01]  /*1000*/  FFMA R30, R22, R30, R19 ;  /* 0x0000001e161e7223 */ /* 0x000fe20000000013 */
[----:B0-----:R-:W-:-:S04]  /*1010*/  IMAD.WIDE R8, R0, 0x4, R8 ;  /* 0x0000000400087825 */ /* 0x001fc800078e0208 */
[----:B------:R-:W-:Y:S01]  /*1020*/  FADD R2, R11, R2 ;  /* 0x000000020b027221 */ /* 0x000fe20000000000 */
[----:B------:R-:W-:Y:S01]  /*1030*/  FADD R3, R10, R3 ;  /* 0x000000030a037221 */ /* 0x000fe20000000000 */
[C---:B--2---:R-:W-:Y:S01]  /*1040*/  FFMA R13, R16.reuse, R12, R13 ;  /* 0x0000000c100d7223 */ /* 0x044fe2000000000d */
[----:B------:R-:W-:-:S03]  /*1050*/  FFMA R14, R16, R14, R7 ;  /* 0x0000000e100e7223 */ /* 0x000fc60000000007 */
[----:B------:R-:W-:Y:S01]  /*1060*/  FADD R13, R2, R13 ;  /* 0x0000000d020d7221 */ /* 0x000fe20000000000 */
[----:B------:R-:W-:-:S04]  /*1070*/  FADD R3, R3, R14 ;  /* 0x0000000e03037221 */ /* 0x000fc80000000000 */
[----:B------:R-:W-:Y:S01]  /*1080*/  FSETP.GEU.AND P1, PT, R13, -R20, PT ;  /* 0x800000140d00720b */ /* 0x000fe20003f2e000 */
[----:B------:R-:W-:Y:S01]  /*1090*/  FADD R13, R20, R13 ;  /* 0x0000000d140d7221 */ /* 0x000fe20000000000 */
[----:B------:R-:W-:Y:S01]  /*10a0*/  FADD R2, R30, R3 ;  /* 0x000000031e027221 */ /* 0x000fe20000000000 */
[----:B------:R-:W-:-:S03]  /*10b0*/  FSETP.GEU.AND P0, PT, R3, -R30, PT ;  /* 0x8000001e0300720b */ /* 0x000fc60003f0e000 */
[----:B------:R-:W-:Y:S02]  /*10c0*/  FSEL R3, R13, RZ, P1 ;  /* 0x000000ff0d037208 */ /* 0x000fe40000800000 */
[----:B------:R-:W-:-:S05]  /*10d0*/  FSEL R2, R2, RZ, P0 ;  /* 0x000000ff02027208 */ /* 0x000fca0000000000 */
[----:B------:R-:W-:Y:S01]  /*10e0*/  STG.E.64 desc[UR4][R8.64], R2 ;  /* 0x0000000208007986 */ /* 0x000fe2000c101b04 */
[----:B------:R-:W-:Y:S05]  /*10f0*/  EXIT ;  /* 0x000000000000794d */ /* 0x000fea0003800000 */
.L_x_0:
[----:B------:R-:W-:-:S00]  /*1100*/  BRA `(.L_x_0) ;  /* 0xfffffffc00fc7947 */ /* 0x000fc0000383ffff */
[----:B------:R-:W-:-:S00]  /*1110*/  NOP ;  /* 0x0000000000007918 */ /* 0x000fc00000000000 */
        /* <DEDUP_REMOVED lines=14> */
.L_x_1:


//--------------------- .nv.global.init           --------------------------
	.section	.nv.global.init,"aw",@progbits
.nv.global.init:
	.type		_$_str,@object
	.size		_$_str,(_$_str_$_2 - _$_str)
_$_str:
        /*0000*/ 	.byte	0x5f, 0x5f, 0x43, 0x55, 0x44, 0x41, 0x5f, 0x46, 0x54, 0x5a, 0x00
	.type		_$_str_$_2,@object
	.size		_$_str_$_2,(.L_1 - _$_str_$_2)
_$_str_$_2:
        /*000b*/ 	.byte	0x5f, 0x5f, 0x43, 0x55, 0x44, 0x41, 0x5f, 0x50, 0x52, 0x45, 0x43, 0x5f, 0x53, 0x51, 0x52, 0x54
        /*001b*/ 	.byte	0x00
.L_1:


//--------------------- .nv.constant0.triton_poi_fused__native_batch_norm_legit_no_training__unsafe_index_add_mul_relu_sub_38 --------------------------
	.section	.nv.constant0.triton_poi_fused__native_batch_norm_legit_no_training__unsafe_index_add_mul_relu_sub_38,"a",@progbits
	.sectionflags	@""
	.align	4
.nv.constant0.triton_poi_fused__native_batch_norm_legit_no_training__unsafe_index_add_mul_relu_sub_38:
	.zero		700
